//
// Generated by NVIDIA NVVM Compiler
//
// Compiler Build ID: CL-36424714
// Cuda compilation tools, release 13.0, V13.0.88
// Based on NVVM 20.0.0
//

.version 9.0
.target sm_100
.address_size 64

	// .globl	_Z21row_contiguous_kernelPfPKhii

.visible .entry _Z21row_contiguous_kernelPfPKhii(
	.param .u64 .ptr .align 1 _Z21row_contiguous_kernelPfPKhii_param_0,
	.param .u64 .ptr .align 1 _Z21row_contiguous_kernelPfPKhii_param_1,
	.param .u32 _Z21row_contiguous_kernelPfPKhii_param_2,
	.param .u32 _Z21row_contiguous_kernelPfPKhii_param_3
)
{
	.reg .pred 	%p<4>;
	.reg .b16 	%rs<2>;
	.reg .b32 	%r<19>;
	.reg .b32 	%f<3>;
	.reg .b64 	%rd<9>;

	ld.param.u64 	%rd1, [_Z21row_contiguous_kernelPfPKhii_param_0];
	ld.param.u64 	%rd2, [_Z21row_contiguous_kernelPfPKhii_param_1];
	ld.param.u32 	%r3, [_Z21row_contiguous_kernelPfPKhii_param_2];
	ld.param.u32 	%r5, [_Z21row_contiguous_kernelPfPKhii_param_3];
	mov.u32 	%r6, %ntid.x;
	mov.u32 	%r7, %ctaid.x;
	mov.u32 	%r8, %tid.x;
	mad.lo.s32 	%r1, %r6, %r7, %r8;
	mov.u32 	%r9, %ntid.y;
	mov.u32 	%r10, %ctaid.y;
	mov.u32 	%r11, %tid.y;
	mad.lo.s32 	%r12, %r9, %r10, %r11;
	setp.ge.s32 	%p1, %r1, %r3;
	setp.ge.s32 	%p2, %r12, %r5;
	or.pred  	%p3, %p1, %p2;
	@%p3 bra 	$L__BB0_2;
	cvta.to.global.u64 	%rd3, %rd2;
	cvta.to.global.u64 	%rd4, %rd1;
	mov.u32 	%r13, %nctaid.z;
	mov.u32 	%r14, %ctaid.z;
	mad.lo.s32 	%r15, %r3, %r12, %r1;
	mad.lo.s32 	%r16, %r15, %r13, %r14;
	cvt.s64.s32 	%rd5, %r16;
	add.s64 	%rd6, %rd3, %rd5;
	ld.global.u8 	%rs1, [%rd6];
	cvt.rn.f32.u16 	%f1, %rs1;
	mul.f32 	%f2, %f1, 0f3B808081;
	mad.lo.s32 	%r17, %r5, %r14, %r12;
	mad.lo.s32 	%r18, %r17, %r3, %r1;
	mul.wide.s32 	%rd7, %r18, 4;
	add.s64 	%rd8, %rd4, %rd7;
	st.global.f32 	[%rd8], %f2;
$L__BB0_2:
	ret;

}


// ===== COMPILED SASS (sm_100) =====

	.target	sm_100

	.elftype	@"ET_EXEC"


//--------------------- .note.nv.tkinfo           --------------------------
	.section	.note.nv.tkinfo,"",@"SHT_NOTE"
	.sectionflags	@"SHF_NOTE_NV_TKINFO"
	.tkinfo
        /*0018*/ 	.word	0x00000002
        /*0030*/ 	.string	""
        /*0030*/ 	.string	"ptxas"
        /*0030*/ 	.string	"Cuda compilation tools, release 13.0, V13.0.88"
        /*0030*/ 	.string	"Build cuda_13.0.r13.0/compiler.36424714_0"
        /*0030*/ 	.string	"-arch sm_100 -m 64 "



//--------------------- .note.nv.cuinfo           --------------------------
	.section	.note.nv.cuinfo,"",@"SHT_NOTE"
	.sectionflags	@"SHF_NOTE_NV_CUINFO"
        /*0018*/ 	.short	0x0002
        /*001a*/ 	.short	0x0064
        /*001c*/ 	.short	0x0082
	.zero		2


//--------------------- .nv.info                  --------------------------
	.section	.nv.info,"",@"SHT_CUDA_INFO"
	.align	4


	//----- nvinfo : EIATTR_REGCOUNT
	.align		4
        /*0000*/ 	.byte	0x04, 0x2f
        /*0002*/ 	.short	(.L_1 - .L_0)
	.align		4
.L_0:
        /*0004*/ 	.word	index@(_Z21row_contiguous_kernelPfPKhii)
        /*0008*/ 	.word	0x0000000a


	//----- nvinfo : EIATTR_FRAME_SIZE
	.align		4
.L_1:
        /*000c*/ 	.byte	0x04, 0x11
        /*000e*/ 	.short	(.L_3 - .L_2)
	.align		4
.L_2:
        /*0010*/ 	.word	index@(_Z21row_contiguous_kernelPfPKhii)
        /*0014*/ 	.word	0x00000000


	//----- nvinfo : EIATTR_MIN_STACK_SIZE
	.align		4
.L_3:
        /*0018*/ 	.byte	0x04, 0x12
        /*001a*/ 	.short	(.L_5 - .L_4)
	.align		4
.L_4:
        /*001c*/ 	.word	index@(_Z21row_contiguous_kernelPfPKhii)
        /*0020*/ 	.word	0x00000000
.L_5:


//--------------------- .nv.compat                --------------------------
	.section	.nv.compat,"",@"SHT_CUDA_COMPAT_INFO"
	.align	4
        /*0000*/ 	.byte	0x02, 0x09, 0x00, 0x00, 0x02, 0x02, 0x01, 0x00, 0x02, 0x05, 0x05, 0x00, 0x03, 0x07, 0x01, 0x01
        /*0010*/ 	.byte	0x02, 0x03, 0x00, 0x00, 0x02, 0x06, 0x01, 0x00, 0x04, 0x0b, 0x08, 0x00, 0x09, 0x00, 0x00, 0x00
        /*0020*/ 	.byte	0x00, 0x00, 0x00, 0x00


//--------------------- .nv.info._Z21row_contiguous_kernelPfPKhii --------------------------
	.section	.nv.info._Z21row_contiguous_kernelPfPKhii,"",@"SHT_CUDA_INFO"
	.sectionflags	@""
	.align	4


	//----- nvinfo : EIATTR_CUDA_API_VERSION
	.align		4
        /*0000*/ 	.byte	0x04, 0x37
        /*0002*/ 	.short	(.L_7 - .L_6)
.L_6:
        /*0004*/ 	.word	0x00000082


	//----- nvinfo : EIATTR_KPARAM_INFO
	.align		4
.L_7:
        /*0008*/ 	.byte	0x04, 0x17
        /*000a*/ 	.short	(.L_9 - .L_8)
.L_8:
        /*000c*/ 	.word	0x00000000
        /*0010*/ 	.short	0x0003
        /*0012*/ 	.short	0x0014
        /*0014*/ 	.byte	0x00, 0xf0, 0x11, 0x00


	//----- nvinfo : EIATTR_KPARAM_INFO
	.align		4
.L_9:
        /*0018*/ 	.byte	0x04, 0x17
        /*001a*/ 	.short	(.L_11 - .L_10)
.L_10:
        /*001c*/ 	.word	0x00000000
        /*0020*/ 	.short	0x0002
        /*0022*/ 	.short	0x0010
        /*0024*/ 	.byte	0x00, 0xf0, 0x11, 0x00


	//----- nvinfo : EIATTR_KPARAM_INFO
	.align		4
.L_11:
        /*0028*/ 	.byte	0x04, 0x17
        /*002a*/ 	.short	(.L_13 - .L_12)
.L_12:
        /*002c*/ 	.word	0x00000000
        /*0030*/ 	.short	0x0001
        /*0032*/ 	.short	0x0008
        /*0034*/ 	.byte	0x00, 0xf5, 0x21, 0x00


	//----- nvinfo : EIATTR_KPARAM_INFO
	.align		4
.L_13:
        /*0038*/ 	.byte	0x04, 0x17
        /*003a*/ 	.short	(.L_15 - .L_14)
.L_14:
        /*003c*/ 	.word	0x00000000
        /*0040*/ 	.short	0x0000
        /*0042*/ 	.short	0x0000
        /*0044*/ 	.byte	0x00, 0xf5, 0x21, 0x00


	//----- nvinfo : EIATTR_SPARSE_MMA_MASK
	.align		4
.L_15:
        /*0048*/ 	.byte	0x03, 0x50
        /*004a*/ 	.short	0x0000


	//----- nvinfo : EIATTR_MAXREG_COUNT
	.align		4
        /*004c*/ 	.byte	0x03, 0x1b
        /*004e*/ 	.short	0x00ff


	//----- nvinfo : EIATTR_MERCURY_ISA_VERSION
	.align		4
        /*0050*/ 	.byte	0x03, 0x5f
        /*0052*/ 	.short	0x0101


	//----- nvinfo : EIATTR_VRC_CTA_INIT_COUNT
	.align		4
        /*0054*/ 	.byte	0x02, 0x4a
	.zero		1
	.zero		1


	//----- nvinfo : EIATTR_EXIT_INSTR_OFFSETS
	.align		4
        /*0058*/ 	.byte	0x04, 0x1c
        /*005a*/ 	.short	(.L_17 - .L_16)


	//   ....[0]....
.L_16:
        /*005c*/ 	.word	0x000000c0


	//   ....[1]....
        /*0060*/ 	.word	0x000001d0


	//----- nvinfo : EIATTR_CBANK_PARAM_SIZE
	.align		4
.L_17:
        /*0064*/ 	.byte	0x03, 0x19
        /*0066*/ 	.short	0x0018


	//----- nvinfo : EIATTR_PARAM_CBANK
	.align		4
        /*0068*/ 	.byte	0x04, 0x0a
        /*006a*/ 	.short	(.L_19 - .L_18)
	.align		4
.L_18:
        /*006c*/ 	.word	index@(.nv.constant0._Z21row_contiguous_kernelPfPKhii)
        /*0070*/ 	.short	0x0380
        /*0072*/ 	.short	0x0018


	//----- nvinfo : EIATTR_SW_WAR
	.align		4
.L_19:
        /*0074*/ 	.byte	0x04, 0x36
        /*0076*/ 	.short	(.L_21 - .L_20)
.L_20:
        /*0078*/ 	.word	0x00000008
.L_21:


//--------------------- .nv.callgraph             --------------------------
	.section	.nv.callgraph,"",@"SHT_CUDA_CALLGRAPH"
	.align	4
	.sectionentsize	8
	.align		4
        /*0000*/ 	.word	0x00000000
	.align		4
        /*0004*/ 	.word	0xffffffff
	.align		4
        /*0008*/ 	.word	0x00000000
	.align		4
        /*000c*/ 	.word	0xfffffffe
	.align		4
        /*0010*/ 	.word	0x00000000
	.align		4
        /*0014*/ 	.word	0xfffffffd
	.align		4
        /*0018*/ 	.word	0x00000000
	.align		4
        /*001c*/ 	.word	0xfffffffc


//--------------------- .text._Z21row_contiguous_kernelPfPKhii --------------------------
	.section	.text._Z21row_contiguous_kernelPfPKhii,"ax",@progbits
	.align	128
        .global         _Z21row_contiguous_kernelPfPKhii
        .type           _Z21row_contiguous_kernelPfPKhii,@function
        .size           _Z21row_contiguous_kernelPfPKhii,(.L_x_1 - _Z21row_contiguous_kernelPfPKhii)
        .other          _Z21row_contiguous_kernelPfPKhii,@"STO_CUDA_ENTRY STV_DEFAULT"
_Z21row_contiguous_kernelPfPKhii:
.text._Z21row_contiguous_kernelPfPKhii:
[----:B------:R-:W-:Y:S01]  /*0000*/  LDC R1, c[0x0][0x37c] ;  /* 0x0000df00ff017b82 */ /* 0x000fe20000000800 */
[----:B------:R-:W0:Y:S01]  /*0010*/  S2R R7, SR_CTAID.Y ;  /* 0x0000000000077919 */ /* 0x000e220000002600 */
[----:B------:R-:W1:Y:S01]  /*0020*/  LDCU UR4, c[0x0][0x360] ;  /* 0x00006c00ff0477ac */ /* 0x000e620008000800 */
[----:B------:R-:W0:Y:S01]  /*0030*/  S2R R2, SR_TID.Y ;  /* 0x0000000000027919 */ /* 0x000e220000002200 */
[----:B------:R-:W0:Y:S01]  /*0040*/  LDCU UR5, c[0x0][0x364] ;  /* 0x00006c80ff0577ac */ /* 0x000e220008000800 */
[----:B------:R-:W1:Y:S01]  /*0050*/  S2R R0, SR_CTAID.X ;  /* 0x0000000000007919 */ /* 0x000e620000002500 */
[----:B------:R-:W2:Y:S01]  /*0060*/  LDCU.64 UR8, c[0x0][0x390] ;  /* 0x00007200ff0877ac */ /* 0x000ea20008000a00 */
[----:B------:R-:W1:Y:S01]  /*0070*/  S2R R3, SR_TID.X ;  /* 0x0000000000037919 */ /* 0x000e620000002100 */
[----:B0-----:R-:W-:-:S05]  /*0080*/  IMAD R7, R7, UR5, R2 ;  /* 0x0000000507077c24 */ /* 0x001fca000f8e0202 */
[----:B--2---:R-:W-:Y:S01]  /*0090*/  ISETP.GE.AND P0, PT, R7, UR9, PT ;  /* 0x0000000907007c0c */ /* 0x004fe2000bf06270 */
[----:B-1----:R-:W-:-:S05]  /*00a0*/  IMAD R0, R0, UR4, R3 ;  /* 0x0000000400007c24 */ /* 0x002fca000f8e0203 */
[----:B------:R-:W-:-:S13]  /*00b0*/  ISETP.GE.OR P0, PT, R0, UR8, P0 ;  /* 0x0000000800007c0c */ /* 0x000fda0008706670 */
[----:B------:R-:W-:Y:S05]  /*00c0*/  @P0 EXIT ;  /* 0x000000000000094d */ /* 0x000fea0003800000 */
[----:B------:R-:W0:Y:S01]  /*00d0*/  S2R R6, SR_CTAID.Z ;  /* 0x0000000000067919 */ /* 0x000e220000002700 */
[----:B------:R-:W0:Y:S01]  /*00e0*/  LDCU UR6, c[0x0][0x378] ;  /* 0x00006f00ff0677ac */ /* 0x000e220008000800 */
[----:B------:R-:W-:Y:S01]  /*00f0*/  IMAD R2, R7, UR8, R0 ;  /* 0x0000000807027c24 */ /* 0x000fe2000f8e0200 */
[----:B------:R-:W1:Y:S01]  /*0100*/  LDCU.64 UR10, c[0x0][0x388] ;  /* 0x00007100ff0a77ac */ /* 0x000e620008000a00 */
[----:B------:R-:W2:Y:S02]  /*0110*/  LDCU.64 UR4, c[0x0][0x358] ;  /* 0x00006b00ff0477ac */ /* 0x000ea40008000a00 */
[----:B0-----:R-:W-:-:S05]  /*0120*/  IMAD R2, R2, UR6, R6 ;  /* 0x0000000602027c24 */ /* 0x001fca000f8e0206 */
[----:B-1----:R-:W-:-:S04]  /*0130*/  IADD3 R4, P0, PT, R2, UR10, RZ ;  /* 0x0000000a02047c10 */ /* 0x002fc8000ff1e0ff */
[----:B------:R-:W-:Y:S02]  /*0140*/  LEA.HI.X.SX32 R5, R2, UR11, 0x1, P0 ;  /* 0x0000000b02057c11 */ /* 0x000fe400080f0eff */
[----:B------:R-:W0:Y:S03]  /*0150*/  LDC.64 R2, c[0x0][0x380] ;  /* 0x0000e000ff027b82 */ /* 0x000e260000000a00 */
[----:B--2---:R-:W2:Y:S01]  /*0160*/  LDG.E.U8 R4, desc[UR4][R4.64] ;  /* 0x0000000404047981 */ /* 0x004ea2000c1e1100 */
[----:B------:R-:W-:-:S04]  /*0170*/  IMAD R7, R6, UR9, R7 ;  /* 0x0000000906077c24 */ /* 0x000fc8000f8e0207 */
[----:B------:R-:W-:-:S04]  /*0180*/  IMAD R7, R7, UR8, R0 ;  /* 0x0000000807077c24 */ /* 0x000fc8000f8e0200 */
[----:B0-----:R-:W-:Y:S01]  /*0190*/  IMAD.WIDE R2, R7, 0x4, R2 ;  /* 0x0000000407027825 */ /* 0x001fe200078e0202 */
[----:B--2---:R-:W-:-:S05]  /*01a0*/  I2FP.F32.U32 R0, R4 ;  /* 0x0000000400007245 */ /* 0x004fca0000201000 */
[----:B------:R-:W-:-:S05]  /*01b0*/  FMUL R7, R0, 0.0039215688593685626984 ;  /* 0x3b80808100077820 */ /* 0x000fca0000400000 */
[----:B------:R-:W-:Y:S01]  /*01c0*/  STG.E desc[UR4][R2.64], R7 ;  /* 0x0000000702007986 */ /* 0x000fe2000c101904 */
[----:B------:R-:W-:Y:S05]  /*01d0*/  EXIT ;  /* 0x000000000000794d */ /* 0x000fea0003800000 */
.L_x_0:
[----:B------:R-:W-:-:S00]  /*01e0*/  BRA `(.L_x_0) ;  /* 0xfffffffc00fc7947 */ /* 0x000fc0000383ffff */
[----:B------:R-:W-:-:S00]  /*01f0*/  NOP ;  /* 0x0000000000007918 */ /* 0x000fc00000000000 */
        /* <DEDUP_REMOVED lines=8> */
.L_x_1:


//--------------------- .nv.shared.reserved.0     --------------------------
	.section	.nv.shared.reserved.0,"aw",@nobits
	.weak		__nv_reservedSMEM_offset_0_alias
	.size		__nv_reservedSMEM_offset_0_alias, 0, 64
	.other		__nv_reservedSMEM_offset_0_alias,@"STO_CUDA_RESERVED_SHARED STV_DEFAULT"
__nv_reservedSMEM_offset_0_alias:
	.zero		0
	.zero		64


//--------------------- .nv.constant0._Z21row_contiguous_kernelPfPKhii --------------------------
	.section	.nv.constant0._Z21row_contiguous_kernelPfPKhii,"a",@progbits
	.sectionflags	@""
	.align	4
.nv.constant0._Z21row_contiguous_kernelPfPKhii:
	.zero		920


//--------------------- SYMBOLS --------------------------

	.type		.nv.reservedSmem.offset0,@object
	.size		.nv.reservedSmem.offset0,0x4
